//
// Generated by NVIDIA NVVM Compiler
//
// Compiler Build ID: CL-36424714
// Cuda compilation tools, release 13.0, V13.0.88
// Based on NVVM 20.0.0
//

.version 9.0
.target sm_100
.address_size 64

	// .globl	_Z10Init_ArrayPii

.visible .entry _Z10Init_ArrayPii(
	.param .u64 .ptr .align 1 _Z10Init_ArrayPii_param_0,
	.param .u32 _Z10Init_ArrayPii_param_1
)
{
	.reg .pred 	%p<2>;
	.reg .b32 	%r<4>;
	.reg .b64 	%rd<5>;

	ld.param.u64 	%rd1, [_Z10Init_ArrayPii_param_0];
	ld.param.u32 	%r2, [_Z10Init_ArrayPii_param_1];
	mov.u32 	%r1, %tid.x;
	setp.ge.s32 	%p1, %r1, %r2;
	@%p1 bra 	$L__BB0_2;
	cvta.to.global.u64 	%rd2, %rd1;
	mul.wide.u32 	%rd3, %r1, 4;
	add.s64 	%rd4, %rd2, %rd3;
	mov.b32 	%r3, 2;
	st.global.u32 	[%rd4], %r3;
$L__BB0_2:
	ret;

}


// ===== COMPILED SASS (sm_100) =====

	.target	sm_100

	.elftype	@"ET_EXEC"


//--------------------- .note.nv.tkinfo           --------------------------
	.section	.note.nv.tkinfo,"",@"SHT_NOTE"
	.sectionflags	@"SHF_NOTE_NV_TKINFO"
	.tkinfo
        /*0018*/ 	.word	0x00000002
        /*0030*/ 	.string	""
        /*0030*/ 	.string	"ptxas"
        /*0030*/ 	.string	"Cuda compilation tools, release 13.0, V13.0.88"
        /*0030*/ 	.string	"Build cuda_13.0.r13.0/compiler.36424714_0"
        /*0030*/ 	.string	"-arch sm_100 -m 64 "



//--------------------- .note.nv.cuinfo           --------------------------
	.section	.note.nv.cuinfo,"",@"SHT_NOTE"
	.sectionflags	@"SHF_NOTE_NV_CUINFO"
        /*0018*/ 	.short	0x0002
        /*001a*/ 	.short	0x0064
        /*001c*/ 	.short	0x0082
	.zero		2


//--------------------- .nv.info                  --------------------------
	.section	.nv.info,"",@"SHT_CUDA_INFO"
	.align	4


	//----- nvinfo : EIATTR_REGCOUNT
	.align		4
        /*0000*/ 	.byte	0x04, 0x2f
        /*0002*/ 	.short	(.L_1 - .L_0)
	.align		4
.L_0:
        /*0004*/ 	.word	index@(_Z10Init_ArrayPii)
        /*0008*/ 	.word	0x0000000a


	//----- nvinfo : EIATTR_FRAME_SIZE
	.align		4
.L_1:
        /*000c*/ 	.byte	0x04, 0x11
        /*000e*/ 	.short	(.L_3 - .L_2)
	.align		4
.L_2:
        /*0010*/ 	.word	index@(_Z10Init_ArrayPii)
        /*0014*/ 	.word	0x00000000


	//----- nvinfo : EIATTR_MIN_STACK_SIZE
	.align		4
.L_3:
        /*0018*/ 	.byte	0x04, 0x12
        /*001a*/ 	.short	(.L_5 - .L_4)
	.align		4
.L_4:
        /*001c*/ 	.word	index@(_Z10Init_ArrayPii)
        /*0020*/ 	.word	0x00000000
.L_5:


//--------------------- .nv.compat                --------------------------
	.section	.nv.compat,"",@"SHT_CUDA_COMPAT_INFO"
	.align	4
        /*0000*/ 	.byte	0x02, 0x09, 0x00, 0x00, 0x02, 0x02, 0x01, 0x00, 0x02, 0x05, 0x05, 0x00, 0x03, 0x07, 0x01, 0x01
        /*0010*/ 	.byte	0x02, 0x03, 0x00, 0x00, 0x02, 0x06, 0x01, 0x00, 0x04, 0x0b, 0x08, 0x00, 0x09, 0x00, 0x00, 0x00
        /*0020*/ 	.byte	0x00, 0x00, 0x00, 0x00


//--------------------- .nv.info._Z10Init_ArrayPii --------------------------
	.section	.nv.info._Z10Init_ArrayPii,"",@"SHT_CUDA_INFO"
	.sectionflags	@""
	.align	4


	//----- nvinfo : EIATTR_CUDA_API_VERSION
	.align		4
        /*0000*/ 	.byte	0x04, 0x37
        /*0002*/ 	.short	(.L_7 - .L_6)
.L_6:
        /*0004*/ 	.word	0x00000082


	//----- nvinfo : EIATTR_KPARAM_INFO
	.align		4
.L_7:
        /*0008*/ 	.byte	0x04, 0x17
        /*000a*/ 	.short	(.L_9 - .L_8)
.L_8:
        /*000c*/ 	.word	0x00000000
        /*0010*/ 	.short	0x0001
        /*0012*/ 	.short	0x0008
        /*0014*/ 	.byte	0x00, 0xf0, 0x11, 0x00


	//----- nvinfo : EIATTR_KPARAM_INFO
	.align		4
.L_9:
        /*0018*/ 	.byte	0x04, 0x17
        /*001a*/ 	.short	(.L_11 - .L_10)
.L_10:
        /*001c*/ 	.word	0x00000000
        /*0020*/ 	.short	0x0000
        /*0022*/ 	.short	0x0000
        /*0024*/ 	.byte	0x00, 0xf5, 0x21, 0x00


	//----- nvinfo : EIATTR_SPARSE_MMA_MASK
	.align		4
.L_11:
        /*0028*/ 	.byte	0x03, 0x50
        /*002a*/ 	.short	0x0000


	//----- nvinfo : EIATTR_MAXREG_COUNT
	.align		4
        /*002c*/ 	.byte	0x03, 0x1b
        /*002e*/ 	.short	0x00ff


	//----- nvinfo : EIATTR_MERCURY_ISA_VERSION
	.align		4
        /*0030*/ 	.byte	0x03, 0x5f
        /*0032*/ 	.short	0x0101


	//----- nvinfo : EIATTR_VRC_CTA_INIT_COUNT
	.align		4
        /*0034*/ 	.byte	0x02, 0x4a
	.zero		1
	.zero		1


	//----- nvinfo : EIATTR_EXIT_INSTR_OFFSETS
	.align		4
        /*0038*/ 	.byte	0x04, 0x1c
        /*003a*/ 	.short	(.L_13 - .L_12)


	//   ....[0]....
.L_12:
        /*003c*/ 	.word	0x00000040


	//   ....[1]....
        /*0040*/ 	.word	0x000000a0


	//----- nvinfo : EIATTR_CBANK_PARAM_SIZE
	.align		4
.L_13:
        /*0044*/ 	.byte	0x03, 0x19
        /*0046*/ 	.short	0x000c


	//----- nvinfo : EIATTR_PARAM_CBANK
	.align		4
        /*0048*/ 	.byte	0x04, 0x0a
        /*004a*/ 	.short	(.L_15 - .L_14)
	.align		4
.L_14:
        /*004c*/ 	.word	index@(.nv.constant0._Z10Init_ArrayPii)
        /*0050*/ 	.short	0x0380
        /*0052*/ 	.short	0x000c


	//----- nvinfo : EIATTR_SW_WAR
	.align		4
.L_15:
        /*0054*/ 	.byte	0x04, 0x36
        /*0056*/ 	.short	(.L_17 - .L_16)
.L_16:
        /*0058*/ 	.word	0x00000008
.L_17:


//--------------------- .nv.callgraph             --------------------------
	.section	.nv.callgraph,"",@"SHT_CUDA_CALLGRAPH"
	.align	4
	.sectionentsize	8
	.align		4
        /*0000*/ 	.word	0x00000000
	.align		4
        /*0004*/ 	.word	0xffffffff
	.align		4
        /*0008*/ 	.word	0x00000000
	.align		4
        /*000c*/ 	.word	0xfffffffe
	.align		4
        /*0010*/ 	.word	0x00000000
	.align		4
        /*0014*/ 	.word	0xfffffffd
	.align		4
        /*0018*/ 	.word	0x00000000
	.align		4
        /*001c*/ 	.word	0xfffffffc


//--------------------- .text._Z10Init_ArrayPii   --------------------------
	.section	.text._Z10Init_ArrayPii,"ax",@progbits
	.align	128
        .global         _Z10Init_ArrayPii
        .type           _Z10Init_ArrayPii,@function
        .size           _Z10Init_ArrayPii,(.L_x_1 - _Z10Init_ArrayPii)
        .other          _Z10Init_ArrayPii,@"STO_CUDA_ENTRY STV_DEFAULT"
_Z10Init_ArrayPii:
.text._Z10Init_ArrayPii:
[----:B------:R-:W-:Y:S01]  /*0000*/  LDC R1, c[0x0][0x37c] ;  /* 0x0000df00ff017b82 */ /* 0x000fe20000000800 */
[----:B------:R-:W0:Y:S01]  /*0010*/  S2R R5, SR_TID.X ;  /* 0x0000000000057919 */ /* 0x000e220000002100 */
[----:B------:R-:W0:Y:S02]  /*0020*/  LDCU UR4, c[0x0][0x388] ;  /* 0x00007100ff0477ac */ /* 0x000e240008000800 */
[----:B0-----:R-:W-:-:S13]  /*0030*/  ISETP.GE.AND P0, PT, R5, UR4, PT ;  /* 0x0000000405007c0c */ /* 0x001fda000bf06270 */
[----:B------:R-:W-:Y:S05]  /*0040*/  @P0 EXIT ;  /* 0x000000000000094d */ /* 0x000fea0003800000 */
[----:B------:R-:W0:Y:S01]  /*0050*/  LDC.64 R2, c[0x0][0x380] ;  /* 0x0000e000ff027b82 */ /* 0x000e220000000a00 */
[----:B------:R-:W1:Y:S01]  /*0060*/  LDCU.64 UR4, c[0x0][0x358] ;  /* 0x00006b00ff0477ac */ /* 0x000e620008000a00 */
[----:B------:R-:W-:Y:S02]  /*0070*/  HFMA2 R7, -RZ, RZ, 0, 1.1920928955078125e-07 ;  /* 0x00000002ff077431 */ /* 0x000fe400000001ff */
[----:B0-----:R-:W-:-:S05]  /*0080*/  IMAD.WIDE.U32 R2, R5, 0x4, R2 ;  /* 0x0000000405027825 */ /* 0x001fca00078e0002 */
[----:B-1----:R-:W-:Y:S01]  /*0090*/  STG.E desc[UR4][R2.64], R7 ;  /* 0x0000000702007986 */ /* 0x002fe2000c101904 */
[----:B------:R-:W-:Y:S05]  /*00a0*/  EXIT ;  /* 0x000000000000794d */ /* 0x000fea0003800000 */
.L_x_0:
[----:B------:R-:W-:-:S00]  /*00b0*/  BRA `(.L_x_0) ;  /* 0xfffffffc00fc7947 */ /* 0x000fc0000383ffff */
[----:B------:R-:W-:-:S00]  /*00c0*/  NOP ;  /* 0x0000000000007918 */ /* 0x000fc00000000000 */
        /* <DEDUP_REMOVED lines=11> */
.L_x_1:


//--------------------- .nv.shared.reserved.0     --------------------------
	.section	.nv.shared.reserved.0,"aw",@nobits
	.weak		__nv_reservedSMEM_offset_0_alias
	.size		__nv_reservedSMEM_offset_0_alias, 0, 64
	.other		__nv_reservedSMEM_offset_0_alias,@"STO_CUDA_RESERVED_SHARED STV_DEFAULT"
__nv_reservedSMEM_offset_0_alias:
	.zero		0
	.zero		64


//--------------------- .nv.constant0._Z10Init_ArrayPii --------------------------
	.section	.nv.constant0._Z10Init_ArrayPii,"a",@progbits
	.sectionflags	@""
	.align	4
.nv.constant0._Z10Init_ArrayPii:
	.zero		908


//--------------------- SYMBOLS --------------------------

	.type		.nv.reservedSmem.offset0,@object
	.size		.nv.reservedSmem.offset0,0x4
